//
// Generated by NVIDIA NVVM Compiler
//
// Compiler Build ID: CL-36424714
// Cuda compilation tools, release 13.0, V13.0.88
// Based on NVVM 20.0.0
//

.version 9.0
.target sm_100
.address_size 64


.entry _Z9CUDASievePiiii(
	.param .u64 .ptr .align 1 _Z9CUDASievePiiii_param_0,
	.param .u32 _Z9CUDASievePiiii_param_1,
	.param .u32 _Z9CUDASievePiiii_param_2,
	.param .u32 _Z9CUDASievePiiii_param_3
)
{
	.reg .pred 	%p<5>;
	.reg .b32 	%r<23>;
	.reg .b64 	%rd<5>;

	ld.param.u64 	%rd2, [_Z9CUDASievePiiii_param_0];
	ld.param.u32 	%r11, [_Z9CUDASievePiiii_param_1];
	ld.param.u32 	%r12, [_Z9CUDASievePiiii_param_2];
	ld.param.u32 	%r13, [_Z9CUDASievePiiii_param_3];
	mov.u32 	%r14, %tid.x;
	mov.u32 	%r15, %ctaid.x;
	mad.lo.s32 	%r20, %r13, %r15, %r14;
	setp.ge.s32 	%p1, %r20, %r11;
	@%p1 bra 	$L__BB0_6;
	mul.lo.s32 	%r2, %r13, %r12;
	cvta.to.global.u64 	%rd1, %rd2;
$L__BB0_2:
	shl.b32 	%r16, %r20, 1;
	add.s32 	%r4, %r16, 3;
	add.s32 	%r21, %r4, %r20;
	setp.gt.s32 	%p2, %r21, 249998;
	@%p2 bra 	$L__BB0_5;
	mov.b32 	%r22, 1;
$L__BB0_4:
	mul.wide.s32 	%rd3, %r21, 4;
	add.s64 	%rd4, %rd1, %rd3;
	mov.b32 	%r18, 0;
	st.global.u32 	[%rd4+4], %r18;
	add.s32 	%r8, %r22, 1;
	mad.lo.s32 	%r19, %r4, %r22, %r4;
	add.s32 	%r21, %r19, %r20;
	setp.lt.s32 	%p3, %r21, 249999;
	mov.u32 	%r22, %r8;
	@%p3 bra 	$L__BB0_4;
$L__BB0_5:
	add.s32 	%r20, %r20, %r2;
	setp.lt.s32 	%p4, %r20, %r11;
	@%p4 bra 	$L__BB0_2;
$L__BB0_6:
	ret;

}


// ===== COMPILED SASS (sm_100) =====

	.target	sm_100

	.elftype	@"ET_EXEC"


//--------------------- .note.nv.tkinfo           --------------------------
	.section	.note.nv.tkinfo,"",@"SHT_NOTE"
	.sectionflags	@"SHF_NOTE_NV_TKINFO"
	.tkinfo
        /*0018*/ 	.word	0x00000002
        /*0030*/ 	.string	""
        /*0030*/ 	.string	"ptxas"
        /*0030*/ 	.string	"Cuda compilation tools, release 13.0, V13.0.88"
        /*0030*/ 	.string	"Build cuda_13.0.r13.0/compiler.36424714_0"
        /*0030*/ 	.string	"-arch sm_100 -m 64 "



//--------------------- .note.nv.cuinfo           --------------------------
	.section	.note.nv.cuinfo,"",@"SHT_NOTE"
	.sectionflags	@"SHF_NOTE_NV_CUINFO"
        /*0018*/ 	.short	0x0002
        /*001a*/ 	.short	0x0064
        /*001c*/ 	.short	0x0082
	.zero		2


//--------------------- .nv.info                  --------------------------
	.section	.nv.info,"",@"SHT_CUDA_INFO"
	.align	4


	//----- nvinfo : EIATTR_REGCOUNT
	.align		4
        /*0000*/ 	.byte	0x04, 0x2f
        /*0002*/ 	.short	(.L_1 - .L_0)
	.align		4
.L_0:
        /*0004*/ 	.word	index@(_Z9CUDASievePiiii)
        /*0008*/ 	.word	0x0000000e


	//----- nvinfo : EIATTR_FRAME_SIZE
	.align		4
.L_1:
        /*000c*/ 	.byte	0x04, 0x11
        /*000e*/ 	.short	(.L_3 - .L_2)
	.align		4
.L_2:
        /*0010*/ 	.word	index@(_Z9CUDASievePiiii)
        /*0014*/ 	.word	0x00000000


	//----- nvinfo : EIATTR_MIN_STACK_SIZE
	.align		4
.L_3:
        /*0018*/ 	.byte	0x04, 0x12
        /*001a*/ 	.short	(.L_5 - .L_4)
	.align		4
.L_4:
        /*001c*/ 	.word	index@(_Z9CUDASievePiiii)
        /*0020*/ 	.word	0x00000000
.L_5:


//--------------------- .nv.compat                --------------------------
	.section	.nv.compat,"",@"SHT_CUDA_COMPAT_INFO"
	.align	4
        /*0000*/ 	.byte	0x02, 0x09, 0x00, 0x00, 0x02, 0x02, 0x01, 0x00, 0x02, 0x05, 0x05, 0x00, 0x03, 0x07, 0x01, 0x01
        /*0010*/ 	.byte	0x02, 0x03, 0x00, 0x00, 0x02, 0x06, 0x01, 0x00, 0x04, 0x0b, 0x08, 0x00, 0x09, 0x00, 0x00, 0x00
        /*0020*/ 	.byte	0x00, 0x00, 0x00, 0x00


//--------------------- .nv.info._Z9CUDASievePiiii --------------------------
	.section	.nv.info._Z9CUDASievePiiii,"",@"SHT_CUDA_INFO"
	.sectionflags	@""
	.align	4


	//----- nvinfo : EIATTR_CUDA_API_VERSION
	.align		4
        /*0000*/ 	.byte	0x04, 0x37
        /*0002*/ 	.short	(.L_7 - .L_6)
.L_6:
        /*0004*/ 	.word	0x00000082


	//----- nvinfo : EIATTR_KPARAM_INFO
	.align		4
.L_7:
        /*0008*/ 	.byte	0x04, 0x17
        /*000a*/ 	.short	(.L_9 - .L_8)
.L_8:
        /*000c*/ 	.word	0x00000000
        /*0010*/ 	.short	0x0003
        /*0012*/ 	.short	0x0010
        /*0014*/ 	.byte	0x00, 0xf0, 0x11, 0x00


	//----- nvinfo : EIATTR_KPARAM_INFO
	.align		4
.L_9:
        /*0018*/ 	.byte	0x04, 0x17
        /*001a*/ 	.short	(.L_11 - .L_10)
.L_10:
        /*001c*/ 	.word	0x00000000
        /*0020*/ 	.short	0x0002
        /*0022*/ 	.short	0x000c
        /*0024*/ 	.byte	0x00, 0xf0, 0x11, 0x00


	//----- nvinfo : EIATTR_KPARAM_INFO
	.align		4
.L_11:
        /*0028*/ 	.byte	0x04, 0x17
        /*002a*/ 	.short	(.L_13 - .L_12)
.L_12:
        /*002c*/ 	.word	0x00000000
        /*0030*/ 	.short	0x0001
        /*0032*/ 	.short	0x0008
        /*0034*/ 	.byte	0x00, 0xf0, 0x11, 0x00


	//----- nvinfo : EIATTR_KPARAM_INFO
	.align		4
.L_13:
        /*0038*/ 	.byte	0x04, 0x17
        /*003a*/ 	.short	(.L_15 - .L_14)
.L_14:
        /*003c*/ 	.word	0x00000000
        /*0040*/ 	.short	0x0000
        /*0042*/ 	.short	0x0000
        /*0044*/ 	.byte	0x00, 0xf5, 0x21, 0x00


	//----- nvinfo : EIATTR_SPARSE_MMA_MASK
	.align		4
.L_15:
        /*0048*/ 	.byte	0x03, 0x50
        /*004a*/ 	.short	0x0000


	//----- nvinfo : EIATTR_MAXREG_COUNT
	.align		4
        /*004c*/ 	.byte	0x03, 0x1b
        /*004e*/ 	.short	0x00ff


	//----- nvinfo : EIATTR_MERCURY_ISA_VERSION
	.align		4
        /*0050*/ 	.byte	0x03, 0x5f
        /*0052*/ 	.short	0x0101


	//----- nvinfo : EIATTR_VRC_CTA_INIT_COUNT
	.align		4
        /*0054*/ 	.byte	0x02, 0x4a
	.zero		1
	.zero		1


	//----- nvinfo : EIATTR_EXIT_INSTR_OFFSETS
	.align		4
        /*0058*/ 	.byte	0x04, 0x1c
        /*005a*/ 	.short	(.L_17 - .L_16)


	//   ....[0]....
.L_16:
        /*005c*/ 	.word	0x00000070


	//   ....[1]....
        /*0060*/ 	.word	0x000001e0


	//----- nvinfo : EIATTR_CRS_STACK_SIZE
	.align		4
.L_17:
        /*0064*/ 	.byte	0x04, 0x1e
        /*0066*/ 	.short	(.L_19 - .L_18)
.L_18:
        /*0068*/ 	.word	0x00000000


	//----- nvinfo : EIATTR_CBANK_PARAM_SIZE
	.align		4
.L_19:
        /*006c*/ 	.byte	0x03, 0x19
        /*006e*/ 	.short	0x0014


	//----- nvinfo : EIATTR_PARAM_CBANK
	.align		4
        /*0070*/ 	.byte	0x04, 0x0a
        /*0072*/ 	.short	(.L_21 - .L_20)
	.align		4
.L_20:
        /*0074*/ 	.word	index@(.nv.constant0._Z9CUDASievePiiii)
        /*0078*/ 	.short	0x0380
        /*007a*/ 	.short	0x0014


	//----- nvinfo : EIATTR_SW_WAR
	.align		4
.L_21:
        /*007c*/ 	.byte	0x04, 0x36
        /*007e*/ 	.short	(.L_23 - .L_22)
.L_22:
        /*0080*/ 	.word	0x00000008
.L_23:


//--------------------- .nv.callgraph             --------------------------
	.section	.nv.callgraph,"",@"SHT_CUDA_CALLGRAPH"
	.align	4
	.sectionentsize	8
	.align		4
        /*0000*/ 	.word	0x00000000
	.align		4
        /*0004*/ 	.word	0xffffffff
	.align		4
        /*0008*/ 	.word	0x00000000
	.align		4
        /*000c*/ 	.word	0xfffffffe
	.align		4
        /*0010*/ 	.word	0x00000000
	.align		4
        /*0014*/ 	.word	0xfffffffd
	.align		4
        /*0018*/ 	.word	0x00000000
	.align		4
        /*001c*/ 	.word	0xfffffffc


//--------------------- .text._Z9CUDASievePiiii   --------------------------
	.section	.text._Z9CUDASievePiiii,"ax",@progbits
	.align	128
.text._Z9CUDASievePiiii:
        .type           _Z9CUDASievePiiii,@function
        .size           _Z9CUDASievePiiii,(.L_x_5 - _Z9CUDASievePiiii)
        .other          _Z9CUDASievePiiii,@"STO_CUDA_ENTRY STV_DEFAULT"
_Z9CUDASievePiiii:
[----:B------:R-:W-:Y:S01]  /*0000*/  LDC R1, c[0x0][0x37c] ;  /* 0x0000df00ff017b82 */ /* 0x000fe20000000800 */
[----:B------:R-:W0:Y:S07]  /*0010*/  S2R R0, SR_TID.X ;  /* 0x0000000000007919 */ /* 0x000e2e0000002100 */
[----:B------:R-:W0:Y:S01]  /*0020*/  S2UR UR4, SR_CTAID.X ;  /* 0x00000000000479c3 */ /* 0x000e220000002500 */
[----:B------:R-:W1:Y:S07]  /*0030*/  LDCU UR5, c[0x0][0x388] ;  /* 0x00007100ff0577ac */ /* 0x000e6e0008000800 */
[----:B------:R-:W0:Y:S02]  /*0040*/  LDC R3, c[0x0][0x390] ;  /* 0x0000e400ff037b82 */ /* 0x000e240000000800 */
[----:B0-----:R-:W-:-:S05]  /*0050*/  IMAD R0, R3, UR4, R0 ;  /* 0x0000000403007c24 */ /* 0x001fca000f8e0200 */
[----:B-1----:R-:W-:-:S13]  /*0060*/  ISETP.GE.AND P0, PT, R0, UR5, PT ;  /* 0x0000000500007c0c */ /* 0x002fda000bf06270 */
[----:B------:R-:W-:Y:S05]  /*0070*/  @P0 EXIT ;  /* 0x000000000000094d */ /* 0x000fea0003800000 */
[----:B------:R-:W0:Y:S02]  /*0080*/  LDCU.64 UR4, c[0x0][0x358] ;  /* 0x00006b00ff0477ac */ /* 0x000e240008000a00 */
.L_x_3:
[----:B------:R-:W-:Y:S01]  /*0090*/  LEA R9, R0, 0x3, 0x1 ;  /* 0x0000000300097811 */ /* 0x000fe200078e08ff */
[----:B------:R-:W1:Y:S01]  /*00a0*/  LDC.64 R10, c[0x0][0x388] ;  /* 0x0000e200ff0a7b82 */ /* 0x000e620000000a00 */
[----:B------:R-:W-:Y:S03]  /*00b0*/  BSSY.RECONVERGENT B0, `(.L_x_0) ;  /* 0x000000e000007945 */ /* 0x000fe60003800200 */
[----:B------:R-:W-:-:S05]  /*00c0*/  IMAD.IADD R2, R9, 0x1, R0 ;  /* 0x0000000109027824 */ /* 0x000fca00078e0200 */
[----:B------:R-:W-:-:S13]  /*00d0*/  ISETP.GT.AND P0, PT, R2, 0x3d08e, PT ;  /* 0x0003d08e0200780c */ /* 0x000fda0003f04270 */
[----:B------:R-:W-:Y:S05]  /*00e0*/  @P0 BRA `(.L_x_1) ;  /* 0x0000000000280947 */ /* 0x000fea0003800000 */
[----:B------:R-:W2:Y:S01]  /*00f0*/  LDC.64 R4, c[0x0][0x380] ;  /* 0x0000e000ff047b82 */ /* 0x000ea20000000a00 */
[----:B------:R-:W-:Y:S01]  /*0100*/  MOV R7, R2 ;  /* 0x0000000200077202 */ /* 0x000fe20000000f00 */
[----:B------:R-:W-:-:S07]  /*0110*/  IMAD.MOV.U32 R6, RZ, RZ, 0x1 ;  /* 0x00000001ff067424 */ /* 0x000fce00078e00ff */
.L_x_2:
[----:B--2---:R-:W-:-:S04]  /*0120*/  IMAD.WIDE R2, R7, 0x4, R4 ;  /* 0x0000000407027825 */ /* 0x004fc800078e0204 */
[----:B------:R-:W-:Y:S01]  /*0130*/  IMAD R7, R9, R6, R9 ;  /* 0x0000000609077224 */ /* 0x000fe200078e0209 */
[----:B0-----:R3:W-:Y:S01]  /*0140*/  STG.E desc[UR4][R2.64+0x4], RZ ;  /* 0x000004ff02007986 */ /* 0x0017e2000c101904 */
[----:B------:R-:W-:-:S03]  /*0150*/  VIADD R6, R6, 0x1 ;  /* 0x0000000106067836 */ /* 0x000fc60000000000 */
[----:B------:R-:W-:-:S04]  /*0160*/  IADD3 R7, PT, PT, R7, R0, RZ ;  /* 0x0000000007077210 */ /* 0x000fc80007ffe0ff */
[----:B------:R-:W-:-:S13]  /*0170*/  ISETP.GE.AND P0, PT, R7, 0x3d08f, PT ;  /* 0x0003d08f0700780c */ /* 0x000fda0003f06270 */
[----:B---3--:R-:W-:Y:S05]  /*0180*/  @!P0 BRA `(.L_x_2) ;  /* 0xfffffffc00e48947 */ /* 0x008fea000383ffff */
.L_x_1:
[----:B0-----:R-:W-:Y:S05]  /*0190*/  BSYNC.RECONVERGENT B0 ;  /* 0x0000000000007941 */ /* 0x001fea0003800200 */
.L_x_0:
[----:B------:R-:W1:Y:S02]  /*01a0*/  LDCU UR6, c[0x0][0x390] ;  /* 0x00007200ff0677ac */ /* 0x000e640008000800 */
[----:B-1----:R-:W-:-:S05]  /*01b0*/  IMAD R0, R11, UR6, R0 ;  /* 0x000000060b007c24 */ /* 0x002fca000f8e0200 */
[----:B------:R-:W-:-:S13]  /*01c0*/  ISETP.GE.AND P0, PT, R0, R10, PT ;  /* 0x0000000a0000720c */ /* 0x000fda0003f06270 */
[----:B------:R-:W-:Y:S05]  /*01d0*/  @!P0 BRA `(.L_x_3) ;  /* 0xfffffffc00ac8947 */ /* 0x000fea000383ffff */
[----:B------:R-:W-:Y:S05]  /*01e0*/  EXIT ;  /* 0x000000000000794d */ /* 0x000fea0003800000 */
.L_x_4:
[----:B------:R-:W-:-:S00]  /*01f0*/  BRA `(.L_x_4) ;  /* 0xfffffffc00fc7947 */ /* 0x000fc0000383ffff */
[----:B------:R-:W-:-:S00]  /*0200*/  NOP ;  /* 0x0000000000007918 */ /* 0x000fc00000000000 */
[----:B------:R-:W-:-:S00]  /*0210*/  NOP ;  /* 0x0000000000007918 */ /* 0x000fc00000000000 */
[----:B------:R-:W-:-:S00]  /*0220*/  NOP ;  /* 0x0000000000007918 */ /* 0x000fc00000000000 */
[----:B------:R-:W-:-:S00]  /*0230*/  NOP ;  /* 0x0000000000007918 */ /* 0x000fc00000000000 */
[----:B------:R-:W-:-:S00]  /*0240*/  NOP ;  /* 0x0000000000007918 */ /* 0x000fc00000000000 */
[----:B------:R-:W-:-:S00]  /*0250*/  NOP ;  /* 0x0000000000007918 */ /* 0x000fc00000000000 */
[----:B------:R-:W-:-:S00]  /*0260*/  NOP ;  /* 0x0000000000007918 */ /* 0x000fc00000000000 */
[----:B------:R-:W-:-:S00]  /*0270*/  NOP ;  /* 0x0000000000007918 */ /* 0x000fc00000000000 */
.L_x_5:


//--------------------- .nv.shared.reserved.0     --------------------------
	.section	.nv.shared.reserved.0,"aw",@nobits
	.weak		__nv_reservedSMEM_offset_0_alias
	.size		__nv_reservedSMEM_offset_0_alias, 0, 64
	.other		__nv_reservedSMEM_offset_0_alias,@"STO_CUDA_RESERVED_SHARED STV_DEFAULT"
__nv_reservedSMEM_offset_0_alias:
	.zero		0
	.zero		64


//--------------------- .nv.constant0._Z9CUDASievePiiii --------------------------
	.section	.nv.constant0._Z9CUDASievePiiii,"a",@progbits
	.sectionflags	@""
	.align	4
.nv.constant0._Z9CUDASievePiiii:
	.zero		916


//--------------------- SYMBOLS --------------------------

	.type		.nv.reservedSmem.offset0,@object
	.size		.nv.reservedSmem.offset0,0x4
